//
// Generated by NVIDIA NVVM Compiler
//
// Compiler Build ID: CL-36424714
// Cuda compilation tools, release 13.0, V13.0.88
// Based on NVVM 20.0.0
//

.version 9.0
.target sm_100
.address_size 64

	// .globl	_Z7computePiS_S_S_i

.visible .entry _Z7computePiS_S_S_i(
	.param .u64 .ptr .align 1 _Z7computePiS_S_S_i_param_0,
	.param .u64 .ptr .align 1 _Z7computePiS_S_S_i_param_1,
	.param .u64 .ptr .align 1 _Z7computePiS_S_S_i_param_2,
	.param .u64 .ptr .align 1 _Z7computePiS_S_S_i_param_3,
	.param .u32 _Z7computePiS_S_S_i_param_4
)
{
	.reg .pred 	%p<10>;
	.reg .b32 	%r<49>;
	.reg .b64 	%rd<25>;

	ld.param.u64 	%rd9, [_Z7computePiS_S_S_i_param_0];
	ld.param.u64 	%rd10, [_Z7computePiS_S_S_i_param_1];
	ld.param.u64 	%rd8, [_Z7computePiS_S_S_i_param_2];
	ld.param.u64 	%rd11, [_Z7computePiS_S_S_i_param_3];
	ld.param.u32 	%r25, [_Z7computePiS_S_S_i_param_4];
	cvta.to.global.u64 	%rd1, %rd9;
	cvta.to.global.u64 	%rd2, %rd11;
	cvta.to.global.u64 	%rd3, %rd10;
	mov.u32 	%r26, %ctaid.x;
	mov.u32 	%r27, %ntid.x;
	mov.u32 	%r28, %tid.x;
	mad.lo.s32 	%r1, %r26, %r27, %r28;
	setp.ge.s32 	%p1, %r1, %r25;
	@%p1 bra 	$L__BB0_14;
	mul.wide.s32 	%rd12, %r1, 4;
	add.s64 	%rd4, %rd3, %rd12;
	ld.global.u32 	%r46, [%rd4];
	setp.eq.s32 	%p2, %r46, 0;
	@%p2 bra 	$L__BB0_14;
	add.s64 	%rd14, %rd2, %rd12;
	ld.global.u32 	%r3, [%rd14];
	setp.lt.s32 	%p3, %r46, 1;
	@%p3 bra 	$L__BB0_14;
	cvta.to.global.u64 	%rd15, %rd8;
	add.s64 	%rd5, %rd15, %rd12;
	mov.b32 	%r39, 0;
$L__BB0_4:
	add.s32 	%r30, %r39, %r3;
	mul.wide.s32 	%rd17, %r30, 4;
	add.s64 	%rd18, %rd1, %rd17;
	ld.global.u32 	%r6, [%rd18];
	add.s32 	%r39, %r39, 1;
	setp.ge.s32 	%p4, %r39, %r46;
	@%p4 bra 	$L__BB0_13;
	mov.u32 	%r42, %r39;
$L__BB0_6:
	add.s32 	%r31, %r42, %r3;
	mul.wide.s32 	%rd19, %r31, 4;
	add.s64 	%rd20, %rd1, %rd19;
	ld.global.u32 	%r11, [%rd20];
	min.s32 	%r12, %r6, %r11;
	mul.wide.s32 	%rd21, %r12, 4;
	add.s64 	%rd6, %rd3, %rd21;
	ld.global.u32 	%r45, [%rd6];
	setp.lt.s32 	%p5, %r45, 1;
	@%p5 bra 	$L__BB0_12;
	add.s64 	%rd7, %rd2, %rd21;
	max.s32 	%r14, %r6, %r11;
	mov.b32 	%r44, 0;
$L__BB0_8:
	ld.global.u32 	%r33, [%rd7];
	add.s32 	%r34, %r33, %r44;
	mul.wide.s32 	%rd23, %r34, 4;
	add.s64 	%rd24, %rd1, %rd23;
	ld.global.u32 	%r35, [%rd24];
	setp.ne.s32 	%p6, %r14, %r35;
	@%p6 bra 	$L__BB0_10;
	ld.global.u32 	%r36, [%rd5];
	add.s32 	%r37, %r36, 1;
	st.global.u32 	[%rd5], %r37;
	ld.global.u32 	%r45, [%rd6];
$L__BB0_10:
	add.s32 	%r44, %r44, 1;
	setp.lt.s32 	%p7, %r44, %r45;
	@%p7 bra 	$L__BB0_8;
	ld.global.u32 	%r46, [%rd4];
$L__BB0_12:
	add.s32 	%r42, %r42, 1;
	setp.lt.s32 	%p8, %r42, %r46;
	@%p8 bra 	$L__BB0_6;
$L__BB0_13:
	setp.lt.s32 	%p9, %r39, %r46;
	@%p9 bra 	$L__BB0_4;
$L__BB0_14:
	ret;

}


// ===== COMPILED SASS (sm_100) =====

	.target	sm_100

	.elftype	@"ET_EXEC"


//--------------------- .note.nv.tkinfo           --------------------------
	.section	.note.nv.tkinfo,"",@"SHT_NOTE"
	.sectionflags	@"SHF_NOTE_NV_TKINFO"
	.tkinfo
        /*0018*/ 	.word	0x00000002
        /*0030*/ 	.string	""
        /*0030*/ 	.string	"ptxas"
        /*0030*/ 	.string	"Cuda compilation tools, release 13.0, V13.0.88"
        /*0030*/ 	.string	"Build cuda_13.0.r13.0/compiler.36424714_0"
        /*0030*/ 	.string	"-arch sm_100 -m 64 "



//--------------------- .note.nv.cuinfo           --------------------------
	.section	.note.nv.cuinfo,"",@"SHT_NOTE"
	.sectionflags	@"SHF_NOTE_NV_CUINFO"
        /*0018*/ 	.short	0x0002
        /*001a*/ 	.short	0x0064
        /*001c*/ 	.short	0x0082
	.zero		2


//--------------------- .nv.info                  --------------------------
	.section	.nv.info,"",@"SHT_CUDA_INFO"
	.align	4


	//----- nvinfo : EIATTR_REGCOUNT
	.align		4
        /*0000*/ 	.byte	0x04, 0x2f
        /*0002*/ 	.short	(.L_1 - .L_0)
	.align		4
.L_0:
        /*0004*/ 	.word	index@(_Z7computePiS_S_S_i)
        /*0008*/ 	.word	0x00000018


	//----- nvinfo : EIATTR_FRAME_SIZE
	.align		4
.L_1:
        /*000c*/ 	.byte	0x04, 0x11
        /*000e*/ 	.short	(.L_3 - .L_2)
	.align		4
.L_2:
        /*0010*/ 	.word	index@(_Z7computePiS_S_S_i)
        /*0014*/ 	.word	0x00000000


	//----- nvinfo : EIATTR_MIN_STACK_SIZE
	.align		4
.L_3:
        /*0018*/ 	.byte	0x04, 0x12
        /*001a*/ 	.short	(.L_5 - .L_4)
	.align		4
.L_4:
        /*001c*/ 	.word	index@(_Z7computePiS_S_S_i)
        /*0020*/ 	.word	0x00000000
.L_5:


//--------------------- .nv.compat                --------------------------
	.section	.nv.compat,"",@"SHT_CUDA_COMPAT_INFO"
	.align	4
        /*0000*/ 	.byte	0x02, 0x09, 0x00, 0x00, 0x02, 0x02, 0x01, 0x00, 0x02, 0x05, 0x05, 0x00, 0x03, 0x07, 0x01, 0x01
        /*0010*/ 	.byte	0x02, 0x03, 0x00, 0x00, 0x02, 0x06, 0x01, 0x00, 0x04, 0x0b, 0x08, 0x00, 0x09, 0x00, 0x00, 0x00
        /*0020*/ 	.byte	0x00, 0x00, 0x00, 0x00


//--------------------- .nv.info._Z7computePiS_S_S_i --------------------------
	.section	.nv.info._Z7computePiS_S_S_i,"",@"SHT_CUDA_INFO"
	.sectionflags	@""
	.align	4


	//----- nvinfo : EIATTR_CUDA_API_VERSION
	.align		4
        /*0000*/ 	.byte	0x04, 0x37
        /*0002*/ 	.short	(.L_7 - .L_6)
.L_6:
        /*0004*/ 	.word	0x00000082


	//----- nvinfo : EIATTR_KPARAM_INFO
	.align		4
.L_7:
        /*0008*/ 	.byte	0x04, 0x17
        /*000a*/ 	.short	(.L_9 - .L_8)
.L_8:
        /*000c*/ 	.word	0x00000000
        /*0010*/ 	.short	0x0004
        /*0012*/ 	.short	0x0020
        /*0014*/ 	.byte	0x00, 0xf0, 0x11, 0x00


	//----- nvinfo : EIATTR_KPARAM_INFO
	.align		4
.L_9:
        /*0018*/ 	.byte	0x04, 0x17
        /*001a*/ 	.short	(.L_11 - .L_10)
.L_10:
        /*001c*/ 	.word	0x00000000
        /*0020*/ 	.short	0x0003
        /*0022*/ 	.short	0x0018
        /*0024*/ 	.byte	0x00, 0xf5, 0x21, 0x00


	//----- nvinfo : EIATTR_KPARAM_INFO
	.align		4
.L_11:
        /*0028*/ 	.byte	0x04, 0x17
        /*002a*/ 	.short	(.L_13 - .L_12)
.L_12:
        /*002c*/ 	.word	0x00000000
        /*0030*/ 	.short	0x0002
        /*0032*/ 	.short	0x0010
        /*0034*/ 	.byte	0x00, 0xf5, 0x21, 0x00


	//----- nvinfo : EIATTR_KPARAM_INFO
	.align		4
.L_13:
        /*0038*/ 	.byte	0x04, 0x17
        /*003a*/ 	.short	(.L_15 - .L_14)
.L_14:
        /*003c*/ 	.word	0x00000000
        /*0040*/ 	.short	0x0001
        /*0042*/ 	.short	0x0008
        /*0044*/ 	.byte	0x00, 0xf5, 0x21, 0x00


	//----- nvinfo : EIATTR_KPARAM_INFO
	.align		4
.L_15:
        /*0048*/ 	.byte	0x04, 0x17
        /*004a*/ 	.short	(.L_17 - .L_16)
.L_16:
        /*004c*/ 	.word	0x00000000
        /*0050*/ 	.short	0x0000
        /*0052*/ 	.short	0x0000
        /*0054*/ 	.byte	0x00, 0xf5, 0x21, 0x00


	//----- nvinfo : EIATTR_SPARSE_MMA_MASK
	.align		4
.L_17:
        /*0058*/ 	.byte	0x03, 0x50
        /*005a*/ 	.short	0x0000


	//----- nvinfo : EIATTR_MAXREG_COUNT
	.align		4
        /*005c*/ 	.byte	0x03, 0x1b
        /*005e*/ 	.short	0x00ff


	//----- nvinfo : EIATTR_MERCURY_ISA_VERSION
	.align		4
        /*0060*/ 	.byte	0x03, 0x5f
        /*0062*/ 	.short	0x0101


	//----- nvinfo : EIATTR_VRC_CTA_INIT_COUNT
	.align		4
        /*0064*/ 	.byte	0x02, 0x4a
	.zero		1
	.zero		1


	//----- nvinfo : EIATTR_EXIT_INSTR_OFFSETS
	.align		4
        /*0068*/ 	.byte	0x04, 0x1c
        /*006a*/ 	.short	(.L_19 - .L_18)


	//   ....[0]....
.L_18:
        /*006c*/ 	.word	0x00000070


	//   ....[1]....
        /*0070*/ 	.word	0x000000d0


	//   ....[2]....
        /*0074*/ 	.word	0x000000f0


	//   ....[3]....
        /*0078*/ 	.word	0x00000490


	//----- nvinfo : EIATTR_CRS_STACK_SIZE
	.align		4
.L_19:
        /*007c*/ 	.byte	0x04, 0x1e
        /*007e*/ 	.short	(.L_21 - .L_20)
.L_20:
        /*0080*/ 	.word	0x00000000


	//----- nvinfo : EIATTR_CBANK_PARAM_SIZE
	.align		4
.L_21:
        /*0084*/ 	.byte	0x03, 0x19
        /*0086*/ 	.short	0x0024


	//----- nvinfo : EIATTR_PARAM_CBANK
	.align		4
        /*0088*/ 	.byte	0x04, 0x0a
        /*008a*/ 	.short	(.L_23 - .L_22)
	.align		4
.L_22:
        /*008c*/ 	.word	index@(.nv.constant0._Z7computePiS_S_S_i)
        /*0090*/ 	.short	0x0380
        /*0092*/ 	.short	0x0024


	//----- nvinfo : EIATTR_SW_WAR
	.align		4
.L_23:
        /*0094*/ 	.byte	0x04, 0x36
        /*0096*/ 	.short	(.L_25 - .L_24)
.L_24:
        /*0098*/ 	.word	0x00000008
.L_25:


//--------------------- .nv.callgraph             --------------------------
	.section	.nv.callgraph,"",@"SHT_CUDA_CALLGRAPH"
	.align	4
	.sectionentsize	8
	.align		4
        /*0000*/ 	.word	0x00000000
	.align		4
        /*0004*/ 	.word	0xffffffff
	.align		4
        /*0008*/ 	.word	0x00000000
	.align		4
        /*000c*/ 	.word	0xfffffffe
	.align		4
        /*0010*/ 	.word	0x00000000
	.align		4
        /*0014*/ 	.word	0xfffffffd
	.align		4
        /*0018*/ 	.word	0x00000000
	.align		4
        /*001c*/ 	.word	0xfffffffc


//--------------------- .text._Z7computePiS_S_S_i --------------------------
	.section	.text._Z7computePiS_S_S_i,"ax",@progbits
	.align	128
        .global         _Z7computePiS_S_S_i
        .type           _Z7computePiS_S_S_i,@function
        .size           _Z7computePiS_S_S_i,(.L_x_11 - _Z7computePiS_S_S_i)
        .other          _Z7computePiS_S_S_i,@"STO_CUDA_ENTRY STV_DEFAULT"
_Z7computePiS_S_S_i:
.text._Z7computePiS_S_S_i:
[----:B------:R-:W-:Y:S01]  /*0000*/  LDC R1, c[0x0][0x37c] ;  /* 0x0000df00ff017b82 */ /* 0x000fe20000000800 */
[----:B------:R-:W0:Y:S07]  /*0010*/  S2R R0, SR_TID.X ;  /* 0x0000000000007919 */ /* 0x000e2e0000002100 */
[----:B------:R-:W0:Y:S01]  /*0020*/  S2UR UR4, SR_CTAID.X ;  /* 0x00000000000479c3 */ /* 0x000e220000002500 */
[----:B------:R-:W1:Y:S07]  /*0030*/  LDCU UR5, c[0x0][0x3a0] ;  /* 0x00007400ff0577ac */ /* 0x000e6e0008000800 */
[----:B------:R-:W0:Y:S02]  /*0040*/  LDC R11, c[0x0][0x360] ;  /* 0x0000d800ff0b7b82 */ /* 0x000e240000000800 */
[----:B0-----:R-:W-:-:S05]  /*0050*/  IMAD R11, R11, UR4, R0 ;  /* 0x000000040b0b7c24 */ /* 0x001fca000f8e0200 */
[----:B-1----:R-:W-:-:S13]  /*0060*/  ISETP.GE.AND P0, PT, R11, UR5, PT ;  /* 0x000000050b007c0c */ /* 0x002fda000bf06270 */
[----:B------:R-:W-:Y:S05]  /*0070*/  @P0 EXIT ;  /* 0x000000000000094d */ /* 0x000fea0003800000 */
[----:B------:R-:W0:Y:S01]  /*0080*/  LDC.64 R2, c[0x0][0x388] ;  /* 0x0000e200ff027b82 */ /* 0x000e220000000a00 */
[----:B------:R-:W1:Y:S01]  /*0090*/  LDCU.64 UR4, c[0x0][0x358] ;  /* 0x00006b00ff0477ac */ /* 0x000e620008000a00 */
[----:B0-----:R-:W-:-:S05]  /*00a0*/  IMAD.WIDE R2, R11, 0x4, R2 ;  /* 0x000000040b027825 */ /* 0x001fca00078e0202 */
[----:B-1----:R-:W2:Y:S02]  /*00b0*/  LDG.E R6, desc[UR4][R2.64] ;  /* 0x0000000402067981 */ /* 0x002ea4000c1e1900 */
[----:B--2---:R-:W-:-:S13]  /*00c0*/  ISETP.NE.AND P0, PT, R6, RZ, PT ;  /* 0x000000ff0600720c */ /* 0x004fda0003f05270 */
[----:B------:R-:W-:Y:S05]  /*00d0*/  @!P0 EXIT ;  /* 0x000000000000894d */ /* 0x000fea0003800000 */
[----:B------:R-:W-:-:S13]  /*00e0*/  ISETP.GE.AND P0, PT, R6, 0x1, PT ;  /* 0x000000010600780c */ /* 0x000fda0003f06270 */
[----:B------:R-:W-:Y:S05]  /*00f0*/  @!P0 EXIT ;  /* 0x000000000000894d */ /* 0x000fea0003800000 */
[----:B------:R-:W0:Y:S08]  /*0100*/  LDC.64 R8, c[0x0][0x398] ;  /* 0x0000e600ff087b82 */ /* 0x000e300000000a00 */
[----:B------:R-:W1:Y:S01]  /*0110*/  LDC.64 R4, c[0x0][0x390] ;  /* 0x0000e400ff047b82 */ /* 0x000e620000000a00 */
[----:B0-----:R-:W-:-:S05]  /*0120*/  IMAD.WIDE R8, R11, 0x4, R8 ;  /* 0x000000040b087825 */ /* 0x001fca00078e0208 */
[----:B------:R0:W5:Y:S01]  /*0130*/  LDG.E R0, desc[UR4][R8.64] ;  /* 0x0000000408007981 */ /* 0x000162000c1e1900 */
[----:B------:R-:W-:Y:S02]  /*0140*/  IMAD.MOV.U32 R7, RZ, RZ, RZ ;  /* 0x000000ffff077224 */ /* 0x000fe400078e00ff */
[----:B-1----:R-:W-:-:S07]  /*0150*/  IMAD.WIDE R4, R11, 0x4, R4 ;  /* 0x000000040b047825 */ /* 0x002fce00078e0204 */
.L_x_9:
[----:B0-----:R-:W0:Y:S01]  /*0160*/  LDC.64 R8, c[0x0][0x380] ;  /* 0x0000e000ff087b82 */ /* 0x001e220000000a00 */
[----:B-----5:R-:W-:Y:S01]  /*0170*/  IADD3 R11, PT, PT, R0, R7, RZ ;  /* 0x00000007000b7210 */ /* 0x020fe20007ffe0ff */
[----:B------:R-:W-:Y:S01]  /*0180*/  VIADD R7, R7, 0x1 ;  /* 0x0000000107077836 */ /* 0x000fe20000000000 */
[----:B------:R-:W-:Y:S04]  /*0190*/  BSSY.RECONVERGENT B0, `(.L_x_0) ;  /* 0x000002d000007945 */ /* 0x000fe80003800200 */
[----:B------:R-:W-:Y:S01]  /*01a0*/  ISETP.GE.AND P0, PT, R7, R6, PT ;  /* 0x000000060700720c */ /* 0x000fe20003f06270 */
[----:B0-----:R-:W-:-:S12]  /*01b0*/  IMAD.WIDE R8, R11, 0x4, R8 ;  /* 0x000000040b087825 */ /* 0x001fd800078e0208 */
[----:B-1----:R-:W-:Y:S05]  /*01c0*/  @P0 BRA `(.L_x_1) ;  /* 0x0000000000a40947 */ /* 0x002fea0003800000 */
[----:B------:R0:W5:Y:S01]  /*01d0*/  LDG.E R10, desc[UR4][R8.64] ;  /* 0x00000004080a7981 */ /* 0x000162000c1e1900 */
[----:B------:R-:W-:-:S07]  /*01e0*/  MOV R11, R7 ;  /* 0x00000007000b7202 */ /* 0x000fce0000000f00 */
.L_x_8:
[----:B-1----:R-:W1:Y:S01]  /*01f0*/  LDC.64 R12, c[0x0][0x380] ;  /* 0x0000e000ff0c7b82 */ /* 0x002e620000000a00 */
[----:B0-----:R-:W-:-:S04]  /*0200*/  IMAD.IADD R9, R0, 0x1, R11 ;  /* 0x0000000100097824 */ /* 0x001fc800078e020b */
[----:B-1----:R-:W-:-:S03]  /*0210*/  IMAD.WIDE R12, R9, 0x4, R12 ;  /* 0x00000004090c7825 */ /* 0x002fc600078e020c */
[----:B------:R-:W0:Y:S02]  /*0220*/  LDC.64 R8, c[0x0][0x388] ;  /* 0x0000e200ff087b82 */ /* 0x000e240000000a00 */
[----:B------:R-:W2:Y:S02]  /*0230*/  LDG.E R17, desc[UR4][R12.64] ;  /* 0x000000040c117981 */ /* 0x000ea4000c1e1900 */
[----:B--2--5:R-:W-:-:S05]  /*0240*/  VIMNMX R19, PT, PT, R10, R17, PT ;  /* 0x000000110a137248 */ /* 0x024fca0003fe0100 */
[----:B0-----:R-:W-:-:S05]  /*0250*/  IMAD.WIDE R8, R19, 0x4, R8 ;  /* 0x0000000413087825 */ /* 0x001fca00078e0208 */
[----:B------:R-:W2:Y:S01]  /*0260*/  LDG.E R16, desc[UR4][R8.64] ;  /* 0x0000000408107981 */ /* 0x000ea2000c1e1900 */
[----:B------:R-:W-:Y:S01]  /*0270*/  BSSY.RECONVERGENT B1, `(.L_x_2) ;  /* 0x000001b000017945 */ /* 0x000fe20003800200 */
[----:B--2---:R-:W-:-:S13]  /*0280*/  ISETP.GE.AND P0, PT, R16, 0x1, PT ;  /* 0x000000011000780c */ /* 0x004fda0003f06270 */
[----:B------:R-:W-:Y:S05]  /*0290*/  @!P0 BRA `(.L_x_3) ;  /* 0x0000000000608947 */ /* 0x000fea0003800000 */
[----:B------:R-:W0:Y:S01]  /*02a0*/  LDC.64 R14, c[0x0][0x398] ;  /* 0x0000e600ff0e7b82 */ /* 0x000e220000000a00 */
[----:B------:R-:W-:Y:S01]  /*02b0*/  BSSY.RECONVERGENT B2, `(.L_x_4) ;  /* 0x0000015000027945 */ /* 0x000fe20003800200 */
[----:B------:R-:W-:Y:S02]  /*02c0*/  MOV R6, R16 ;  /* 0x0000001000067202 */ /* 0x000fe40000000f00 */
[----:B------:R-:W-:-:S04]  /*02d0*/  VIMNMX R21, PT, PT, R10, R17, !PT ;  /* 0x000000110a157248 */ /* 0x000fc80007fe0100 */
[----:B------:R-:W1:Y:S01]  /*02e0*/  LDC.64 R12, c[0x0][0x380] ;  /* 0x0000e000ff0c7b82 */ /* 0x000e620000000a00 */
[----:B0-----:R-:W-:-:S04]  /*02f0*/  IMAD.WIDE R14, R19, 0x4, R14 ;  /* 0x00000004130e7825 */ /* 0x001fc800078e020e */
[----:B------:R-:W-:-:S07]  /*0300*/  IMAD.MOV.U32 R19, RZ, RZ, RZ ;  /* 0x000000ffff137224 */ /* 0x000fce00078e00ff */
.L_x_7:
[----:B------:R-:W2:Y:S02]  /*0310*/  LDG.E R16, desc[UR4][R14.64] ;  /* 0x000000040e107981 */ /* 0x000ea4000c1e1900 */
[----:B0-2---:R-:W-:-:S05]  /*0320*/  IADD3 R17, PT, PT, R16, R19, RZ ;  /* 0x0000001310117210 */ /* 0x005fca0007ffe0ff */
[----:B-1----:R-:W-:-:S06]  /*0330*/  IMAD.WIDE R16, R17, 0x4, R12 ;  /* 0x0000000411107825 */ /* 0x002fcc00078e020c */
[----:B------:R-:W2:Y:S01]  /*0340*/  LDG.E R16, desc[UR4][R16.64] ;  /* 0x0000000410107981 */ /* 0x000ea2000c1e1900 */
[----:B------:R-:W-:Y:S01]  /*0350*/  BSSY.RECONVERGENT B3, `(.L_x_5) ;  /* 0x0000008000037945 */ /* 0x000fe20003800200 */
[----:B------:R-:W-:Y:S01]  /*0360*/  VIADD R19, R19, 0x1 ;  /* 0x0000000113137836 */ /* 0x000fe20000000000 */
[----:B--2---:R-:W-:-:S13]  /*0370*/  ISETP.NE.AND P0, PT, R21, R16, PT ;  /* 0x000000101500720c */ /* 0x004fda0003f05270 */
[----:B------:R-:W-:Y:S05]  /*0380*/  @P0 BRA `(.L_x_6) ;  /* 0x0000000000100947 */ /* 0x000fea0003800000 */
[----:B------:R-:W2:Y:S02]  /*0390*/  LDG.E R6, desc[UR4][R4.64] ;  /* 0x0000000404067981 */ /* 0x000ea4000c1e1900 */
[----:B--2---:R-:W-:-:S05]  /*03a0*/  IADD3 R17, PT, PT, R6, 0x1, RZ ;  /* 0x0000000106117810 */ /* 0x004fca0007ffe0ff */
[----:B------:R0:W-:Y:S04]  /*03b0*/  STG.E desc[UR4][R4.64], R17 ;  /* 0x0000001104007986 */ /* 0x0001e8000c101904 */
[----:B------:R0:W5:Y:S02]  /*03c0*/  LDG.E R6, desc[UR4][R8.64] ;  /* 0x0000000408067981 */ /* 0x000164000c1e1900 */
.L_x_6:
[----:B------:R-:W-:Y:S05]  /*03d0*/  BSYNC.RECONVERGENT B3 ;  /* 0x0000000000037941 */ /* 0x000fea0003800200 */
.L_x_5:
[----:B-----5:R-:W-:-:S13]  /*03e0*/  ISETP.GE.AND P0, PT, R19, R6, PT ;  /* 0x000000061300720c */ /* 0x020fda0003f06270 */
[----:B------:R-:W-:Y:S05]  /*03f0*/  @!P0 BRA `(.L_x_7) ;  /* 0xfffffffc00c48947 */ /* 0x000fea000383ffff */
[----:B------:R-:W-:Y:S05]  /*0400*/  BSYNC.RECONVERGENT B2 ;  /* 0x0000000000027941 */ /* 0x000fea0003800200 */
.L_x_4:
[----:B------:R1:W5:Y:S02]  /*0410*/  LDG.E R6, desc[UR4][R2.64] ;  /* 0x0000000402067981 */ /* 0x000364000c1e1900 */
.L_x_3:
[----:B------:R-:W-:Y:S05]  /*0420*/  BSYNC.RECONVERGENT B1 ;  /* 0x0000000000017941 */ /* 0x000fea0003800200 */
.L_x_2:
[----:B------:R-:W-:-:S05]  /*0430*/  VIADD R11, R11, 0x1 ;  /* 0x000000010b0b7836 */ /* 0x000fca0000000000 */
[----:B-----5:R-:W-:-:S13]  /*0440*/  ISETP.GE.AND P0, PT, R11, R6, PT ;  /* 0x000000060b00720c */ /* 0x020fda0003f06270 */
[----:B------:R-:W-:Y:S05]  /*0450*/  @!P0 BRA `(.L_x_8) ;  /* 0xfffffffc00648947 */ /* 0x000fea000383ffff */
.L_x_1:
[----:B------:R-:W-:Y:S05]  /*0460*/  BSYNC.RECONVERGENT B0 ;  /* 0x0000000000007941 */ /* 0x000fea0003800200 */
.L_x_0:
[----:B------:R-:W-:-:S13]  /*0470*/  ISETP.GE.AND P0, PT, R7, R6, PT ;  /* 0x000000060700720c */ /* 0x000fda0003f06270 */
[----:B------:R-:W-:Y:S05]  /*0480*/  @!P0 BRA `(.L_x_9) ;  /* 0xfffffffc00348947 */ /* 0x000fea000383ffff */
[----:B------:R-:W-:Y:S05]  /*0490*/  EXIT ;  /* 0x000000000000794d */ /* 0x000fea0003800000 */
.L_x_10:
[----:B------:R-:W-:-:S00]  /*04a0*/  BRA `(.L_x_10) ;  /* 0xfffffffc00fc7947 */ /* 0x000fc0000383ffff */
[----:B------:R-:W-:-:S00]  /*04b0*/  NOP ;  /* 0x0000000000007918 */ /* 0x000fc00000000000 */
        /* <DEDUP_REMOVED lines=12> */
.L_x_11:


//--------------------- .nv.shared.reserved.0     --------------------------
	.section	.nv.shared.reserved.0,"aw",@nobits
	.weak		__nv_reservedSMEM_offset_0_alias
	.size		__nv_reservedSMEM_offset_0_alias, 0, 64
	.other		__nv_reservedSMEM_offset_0_alias,@"STO_CUDA_RESERVED_SHARED STV_DEFAULT"
__nv_reservedSMEM_offset_0_alias:
	.zero		0
	.zero		64


//--------------------- .nv.constant0._Z7computePiS_S_S_i --------------------------
	.section	.nv.constant0._Z7computePiS_S_S_i,"a",@progbits
	.sectionflags	@""
	.align	4
.nv.constant0._Z7computePiS_S_S_i:
	.zero		932


//--------------------- SYMBOLS --------------------------

	.type		.nv.reservedSmem.offset0,@object
	.size		.nv.reservedSmem.offset0,0x4
